	.headerflags	@"EF_CUDA_TEXMODE_UNIFIED EF_CUDA_64BIT_ADDRESS EF_CUDA_ACCELERATORS EF_CUDA_SM90 EF_CUDA_VIRTUAL_SM(EF_CUDA_SM90)"
	.elftype	@"ET_EXEC"


//--------------------- .nv.info                  --------------------------
	.section	.nv.info,"",@"SHT_CUDA_INFO"
	.align	4


	//----- nvinfo : EIATTR_REGCOUNT
	.align		4
        /*0000*/ 	.byte	0x04, 0x2f
        /*0002*/ 	.short	(.L_1 - .L_0)
	.align		4
.L_0:
        /*0004*/ 	.word	index@(triton_poi_fused_max_pool2d_with_indices_26)
        /*0008*/ 	.word	0x00000010


	//----- nvinfo : EIATTR_MIN_STACK_SIZE
	.align		4
.L_1:
        /*000c*/ 	.byte	0x04, 0x12
        /*000e*/ 	.short	(.L_3 - .L_2)
	.align		4
.L_2:
        /*0010*/ 	.word	index@(triton_poi_fused_max_pool2d_with_indices_26)
        /*0014*/ 	.word	0x00000000


	//----- nvinfo : EIATTR_FRAME_SIZE
	.align		4
.L_3:
        /*0018*/ 	.byte	0x04, 0x11
        /*001a*/ 	.short	(.L_5 - .L_4)
	.align		4
.L_4:
        /*001c*/ 	.word	index@(triton_poi_fused_max_pool2d_with_indices_26)
        /*0020*/ 	.word	0x00000000


	//----- nvinfo : EIATTR_MIN_STACK_SIZE
	.align		4
.L_5:
        /*0024*/ 	.byte	0x04, 0x12
        /*0026*/ 	.short	(.L_7 - .L_6)
	.align		4
.L_6:
        /*0028*/ 	.word	index@(triton_poi_fused_max_pool2d_with_indices_26)
        /*002c*/ 	.word	0x00000000
.L_7:


//--------------------- .nv.info.triton_poi_fused_max_pool2d_with_indices_26 --------------------------
	.section	.nv.info.triton_poi_fused_max_pool2d_with_indices_26,"",@"SHT_CUDA_INFO"
	.sectionflags	@""
	.align	4


	//----- nvinfo : EIATTR_CUDA_API_VERSION
	.align		4
        /*0000*/ 	.byte	0x04, 0x37
        /*0002*/ 	.short	(.L_9 - .L_8)
.L_8:
        /*0004*/ 	.word	0x0000007c


	//----- nvinfo : EIATTR_KPARAM_INFO
	.align		4
.L_9:
        /*0008*/ 	.byte	0x04, 0x17
        /*000a*/ 	.short	(.L_11 - .L_10)
.L_10:
        /*000c*/ 	.word	0x00000000
        /*0010*/ 	.short	0x0003
        /*0012*/ 	.short	0x0018
        /*0014*/ 	.byte	0x00, 0xf0, 0x11, 0x00


	//----- nvinfo : EIATTR_KPARAM_INFO
	.align		4
.L_11:
        /*0018*/ 	.byte	0x04, 0x17
        /*001a*/ 	.short	(.L_13 - .L_12)
.L_12:
        /*001c*/ 	.word	0x00000000
        /*0020*/ 	.short	0x0002
        /*0022*/ 	.short	0x0010
        /*0024*/ 	.byte	0x00, 0xf4, 0x21, 0x00


	//----- nvinfo : EIATTR_KPARAM_INFO
	.align		4
.L_13:
        /*0028*/ 	.byte	0x04, 0x17
        /*002a*/ 	.short	(.L_15 - .L_14)
.L_14:
        /*002c*/ 	.word	0x00000000
        /*0030*/ 	.short	0x0001
        /*0032*/ 	.short	0x0008
        /*0034*/ 	.byte	0x00, 0xf4, 0x21, 0x00


	//----- nvinfo : EIATTR_KPARAM_INFO
	.align		4
.L_15:
        /*0038*/ 	.byte	0x04, 0x17
        /*003a*/ 	.short	(.L_17 - .L_16)
.L_16:
        /*003c*/ 	.word	0x00000000
        /*0040*/ 	.short	0x0000
        /*0042*/ 	.short	0x0000
        /*0044*/ 	.byte	0x00, 0xf4, 0x21, 0x00


	//----- nvinfo : EIATTR_SPARSE_MMA_MASK
	.align		4
.L_17:
        /*0048*/ 	.byte	0x03, 0x50
        /*004a*/ 	.short	0x0000


	//----- nvinfo : EIATTR_MAXREG_COUNT
	.align		4
        /*004c*/ 	.byte	0x03, 0x1b
        /*004e*/ 	.short	0x00ff


	//----- nvinfo : EIATTR_EXIT_INSTR_OFFSETS
	.align		4
        /*0050*/ 	.byte	0x04, 0x1c
        /*0052*/ 	.short	(.L_19 - .L_18)


	//   ....[0]....
.L_18:
        /*0054*/ 	.word	0x00000410


	//----- nvinfo : EIATTR_REQNTID
	.align		4
.L_19:
        /*0058*/ 	.byte	0x04, 0x10
        /*005a*/ 	.short	(.L_21 - .L_20)
.L_20:
        /*005c*/ 	.word	0x00000100
        /*0060*/ 	.word	0x00000001
        /*0064*/ 	.word	0x00000001


	//----- nvinfo : EIATTR_CBANK_PARAM_SIZE
	.align		4
.L_21:
        /*0068*/ 	.byte	0x03, 0x19
        /*006a*/ 	.short	0x001c


	//----- nvinfo : EIATTR_PARAM_CBANK
	.align		4
        /*006c*/ 	.byte	0x04, 0x0a
        /*006e*/ 	.short	(.L_23 - .L_22)
	.align		4
.L_22:
        /*0070*/ 	.word	index@(.nv.constant0.triton_poi_fused_max_pool2d_with_indices_26)
        /*0074*/ 	.short	0x0210
        /*0076*/ 	.short	0x001c


	//----- nvinfo : EIATTR_SW_WAR
	.align		4
.L_23:
        /*0078*/ 	.byte	0x04, 0x36
        /*007a*/ 	.short	(.L_25 - .L_24)
.L_24:
        /*007c*/ 	.word	0x00000008
.L_25:


//--------------------- .nv.callgraph             --------------------------
	.section	.nv.callgraph,"",@"SHT_CUDA_CALLGRAPH"
	.align	4
	.sectionentsize	8
	.align		4
        /*0000*/ 	.word	0x00000000
	.align		4
        /*0004*/ 	.word	0xffffffff
	.align		4
        /*0008*/ 	.word	0x00000000
	.align		4
        /*000c*/ 	.word	0xfffffffe
	.align		4
        /*0010*/ 	.word	0x00000000
	.align		4
        /*0014*/ 	.word	0xfffffffd
	.align		4
        /*0018*/ 	.word	0x00000000
	.align		4
        /*001c*/ 	.word	0xfffffffc


//--------------------- .text.triton_poi_fused_max_pool2d_with_indices_26 --------------------------
	.section	.text.triton_poi_fused_max_pool2d_with_indices_26,"ax",@progbits
	.align	128
        .global         triton_poi_fused_max_pool2d_with_indices_26
        .type           triton_poi_fused_max_pool2d_with_indices_26,@function
        .size           triton_poi_fused_max_pool2d_with_indices_26,(.L_x_1 - triton_poi_fused_max_pool2d_with_indices_26)
        .other          triton_poi_fused_max_pool2d_with_indices_26,@"STO_CUDA_ENTRY STV_DEFAULT"
triton_poi_fused_max_pool2d_with_indices_26:
.text.triton_poi_fused_max_pool2d_with_indices_26:
[----:B------:R-:W-:Y:S01]  /*0000*/  LDC R1, c[0x0][0x28] ;  /* 0x00000a00ff017b82 */ /* 0x000fe20000000800 */
[----:B------:R-:W1:Y:S01]  /*0010*/  S2R R0, SR_TID.X ;  /* 0x0000000000007919 */ /* 0x000e620000002100 */
[----:B------:R-:W-:Y:S01]  /*0020*/  ULDC.64 UR4, c[0x0][0x208] ;  /* 0x0000820000047ab9 */ /* 0x000fe20000000a00 */
[----:B------:R-:W-:Y:S01]  /*0030*/  ULDC.64 UR6, c[0x0][0x220] ;  /* 0x0000880000067ab9 */ /* 0x000fe20000000a00 */
[----:B------:R-:W2:Y:S01]  /*0040*/  S2R R3, SR_CTAID.X ;  /* 0x0000000000037919 */ /* 0x000ea20000002500 */
[----:B-1----:R-:W-:Y:S01]  /*0050*/  IMAD.SHL.U32 R0, R0, 0x2, RZ ;  /* 0x0000000200007824 */ /* 0x002fe200078e00ff */
[----:B--2---:R-:W-:-:S04]  /*0060*/  SHF.R.S32.HI R5, RZ, 0x16, R3 ;  /* 0x00000016ff057819 */ /* 0x004fc80000011403 */
[----:B------:R-:W-:Y:S02]  /*0070*/  LOP3.LUT R0, R0, 0x1fe, RZ, 0xc0, !PT ;  /* 0x000001fe00007812 */ /* 0x000fe400078ec0ff */
[----:B------:R-:W-:-:S03]  /*0080*/  SGXT R5, R5, 0x1 ;  /* 0x000000010505781a */ /* 0x000fc60000000200 */
[----:B------:R-:W-:-:S05]  /*0090*/  IMAD R0, R3, 0x200, R0 ;  /* 0x0000020003007824 */ /* 0x000fca00078e0200 */
[----:B------:R-:W-:Y:S02]  /*00a0*/  SHF.R.S32.HI R3, RZ, 0x1f, R0 ;  /* 0x0000001fff037819 */ /* 0x000fe40000011400 */
[-C--:B------:R-:W-:Y:S02]  /*00b0*/  LEA.HI R6, R5, R0.reuse, RZ, 0xb ;  /* 0x0000000005067211 */ /* 0x080fe400078f58ff */
[----:B------:R-:W-:Y:S02]  /*00c0*/  LEA.HI R4, R3, R0, RZ, 0x7 ;  /* 0x0000000003047211 */ /* 0x000fe400078f38ff */
[----:B------:R-:W1:Y:S01]  /*00d0*/  LDC.64 R2, c[0x0][0x210] ;  /* 0x00008400ff027b82 */ /* 0x000e620000000a00 */
[----:B------:R-:W-:Y:S01]  /*00e0*/  IMAD.SHL.U32 R7, R6, 0x4, RZ ;  /* 0x0000000406077824 */ /* 0x000fe200078e00ff */
[----:B------:R-:W-:-:S04]  /*00f0*/  SHF.R.S32.HI R5, RZ, 0x7, R4 ;  /* 0x00000007ff057819 */ /* 0x000fc80000011404 */
[----:B------:R-:W-:Y:S02]  /*0100*/  LEA.HI R6, R5, R5, RZ, 0x4 ;  /* 0x0000000505067211 */ /* 0x000fe400078f20ff */
[----:B------:R-:W-:Y:S02]  /*0110*/  LOP3.LUT R8, R7, 0xffffe000, RZ, 0xc0, !PT ;  /* 0xffffe00007087812 */ /* 0x000fe400078ec0ff */
[----:B------:R-:W-:Y:S02]  /*0120*/  LOP3.LUT R7, R4, 0xffffff80, RZ, 0xc0, !PT ;  /* 0xffffff8004077812 */ /* 0x000fe400078ec0ff */
[----:B------:R-:W-:Y:S02]  /*0130*/  LOP3.LUT R6, R6, 0xfffff0, RZ, 0xc0, !PT ;  /* 0x00fffff006067812 */ /* 0x000fe400078ec0ff */
[----:B------:R-:W-:-:S03]  /*0140*/  IADD3 R7, R8, R0, -R7 ;  /* 0x0000000008077210 */ /* 0x000fc60007ffe807 */
[----:B------:R-:W-:-:S04]  /*0150*/  IMAD.IADD R6, R5, 0x1, -R6 ;  /* 0x0000000105067824 */ /* 0x000fc800078e0a06 */
[----:B------:R-:W-:-:S04]  /*0160*/  IMAD R11, R6, 0x100, R7 ;  /* 0x00000100060b7824 */ /* 0x000fc800078e0207 */
[C---:B------:R-:W-:Y:S02]  /*0170*/  VIADD R9, R11.reuse, 0x80 ;  /* 0x000000800b097836 */ /* 0x040fe40000000000 */
[----:B-1----:R-:W-:-:S04]  /*0180*/  IMAD.WIDE R6, R11, 0x4, R2 ;  /* 0x000000040b067825 */ /* 0x002fc800078e0202 */
[--C-:B------:R-:W-:Y:S02]  /*0190*/  IMAD.WIDE R8, R9, 0x4, R2.reuse ;  /* 0x0000000409087825 */ /* 0x100fe400078e0202 */
[----:B------:R-:W2:Y:S02]  /*01a0*/  LDG.E.64 R6, desc[UR4][R6.64] ;  /* 0x0000000406067981 */ /* 0x000ea4000c1e1b00 */
[----:B------:R-:W-:Y:S02]  /*01b0*/  VIADD R5, R11, 0x1000 ;  /* 0x000010000b057836 */ /* 0x000fe40000000000 */
[----:B------:R1:W2:Y:S02]  /*01c0*/  LDG.E.64 R12, desc[UR4][R8.64] ;  /* 0x00000004080c7981 */ /* 0x0002a4000c1e1b00 */
[----:B------:R-:W-:-:S04]  /*01d0*/  IMAD.WIDE R4, R5, 0x4, R2 ;  /* 0x0000000405047825 */ /* 0x000fc800078e0202 */
[----:B------:R-:W-:Y:S02]  /*01e0*/  VIADD R11, R11, 0x1080 ;  /* 0x000010800b0b7836 */ /* 0x000fe40000000000 */
[----:B------:R-:W3:Y:S02]  /*01f0*/  LDG.E.64 R4, desc[UR4][R4.64] ;  /* 0x0000000404047981 */ /* 0x000ee4000c1e1b00 */
[----:B------:R-:W-:Y:S01]  /*0200*/  IMAD.WIDE R2, R11, 0x4, R2 ;  /* 0x000000040b027825 */ /* 0x000fe200078e0202 */
[----:B-1----:R-:W1:Y:S05]  /*0210*/  LDC.64 R8, c[0x0][0x218] ;  /* 0x00008600ff087b82 */ /* 0x002e6a0000000a00 */
[----:B------:R-:W4:Y:S01]  /*0220*/  LDG.E.64 R2, desc[UR4][R2.64] ;  /* 0x0000000402027981 */ /* 0x000f22000c1e1b00 */
[----:B--2---:R-:W-:-:S02]  /*0230*/  FSETP.GT.AND P4, PT, R13, R7, PT ;  /* 0x000000070d00720b */ /* 0x004fc40003f84000 */
[----:B------:R-:W-:Y:S02]  /*0240*/  FSETP.GT.AND P3, PT, R12, R6, PT ;  /* 0x000000060c00720b */ /* 0x000fe40003f64000 */
[----:B------:R-:W-:Y:S02]  /*0250*/  FSETP.NAN.AND P0, PT, R13, R13, PT ;  /* 0x0000000d0d00720b */ /* 0x000fe40003f08000 */
[----:B---3--:R-:W-:Y:S02]  /*0260*/  FSETP.NAN.AND P6, PT, R5, R5, PT ;  /* 0x000000050500720b */ /* 0x008fe40003fc8000 */
[----:B------:R-:W-:Y:S02]  /*0270*/  FSETP.NAN.AND P5, PT, R4, R4, PT ;  /* 0x000000040400720b */ /* 0x000fe40003fa8000 */
[----:B------:R-:W-:-:S03]  /*0280*/  FSETP.NAN.AND P1, PT, R12, R12, PT ;  /* 0x0000000c0c00720b */ /* 0x000fc60003f28000 */
[----:B------:R-:W-:Y:S02]  /*0290*/  @!P4 SEL R13, R13, R7, P0 ;  /* 0x000000070d0dc207 */ /* 0x000fe40000000000 */
[----:B------:R-:W-:Y:S02]  /*02a0*/  @!P3 SEL R12, R12, R6, P1 ;  /* 0x000000060c0cb207 */ /* 0x000fe40000800000 */
[----:B------:R-:W-:Y:S02]  /*02b0*/  FSETP.GEU.AND P0, PT, R13, R5, PT ;  /* 0x000000050d00720b */ /* 0x000fe40003f0e000 */
[----:B----4-:R-:W-:Y:S02]  /*02c0*/  FSETP.NAN.AND P1, PT, R2, R2, PT ;  /* 0x000000020200720b */ /* 0x010fe40003f28000 */
[----:B------:R-:W-:Y:S02]  /*02d0*/  FSETP.GEU.AND P2, PT, R12, R4, PT ;  /* 0x000000040c00720b */ /* 0x000fe40003f4e000 */
[----:B------:R-:W-:-:S02]  /*02e0*/  @!P6 SEL R5, R5, R13, !P0 ;  /* 0x0000000d0505e207 */ /* 0x000fc40004000000 */
[----:B------:R-:W-:Y:S02]  /*02f0*/  FSETP.NAN.AND P6, PT, R3, R3, PT ;  /* 0x000000030300720b */ /* 0x000fe40003fc8000 */
[----:B------:R-:W-:Y:S02]  /*0300*/  SEL R7, RZ, 0x1, !P4 ;  /* 0x00000001ff077807 */ /* 0x000fe40006000000 */
[----:B------:R-:W-:Y:S02]  /*0310*/  @!P5 SEL R4, R4, R12, !P2 ;  /* 0x0000000c0404d207 */ /* 0x000fe40005000000 */
[----:B------:R-:W-:Y:S02]  /*0320*/  SEL R6, RZ, 0x1, !P3 ;  /* 0x00000001ff067807 */ /* 0x000fe40005800000 */
[----:B------:R-:W-:Y:S02]  /*0330*/  SEL R7, R7, 0x2, P0 ;  /* 0x0000000207077807 */ /* 0x000fe40000000000 */
[----:B------:R-:W-:-:S02]  /*0340*/  FSETP.GEU.AND P3, PT, R4, R2, PT ;  /* 0x000000020400720b */ /* 0x000fc40003f6e000 */
[----:B------:R-:W-:Y:S02]  /*0350*/  SEL R10, R6, 0x2, P2 ;  /* 0x00000002060a7807 */ /* 0x000fe40001000000 */
[----:B------:R-:W-:Y:S02]  /*0360*/  FSETP.GEU.AND P0, PT, R5, R3, PT ;  /* 0x000000030500720b */ /* 0x000fe40003f0e000 */
[----:B------:R-:W-:Y:S02]  /*0370*/  @!P1 SEL R2, R2, R4, !P3 ;  /* 0x0000000402029207 */ /* 0x000fe40005800000 */
[----:B------:R-:W-:Y:S02]  /*0380*/  SEL R10, R10, 0x3, P3 ;  /* 0x000000030a0a7807 */ /* 0x000fe40001800000 */
[----:B------:R-:W-:Y:S02]  /*0390*/  SEL R11, R7, 0x3, P0 ;  /* 0x00000003070b7807 */ /* 0x000fe40000000000 */
[----:B------:R-:W-:-:S02]  /*03a0*/  IADD3 R6, P1, R0, UR6, RZ ;  /* 0x0000000600067c10 */ /* 0x000fc4000ff3e0ff */
[----:B------:R-:W-:Y:S01]  /*03b0*/  @!P6 SEL R3, R3, R5, !P0 ;  /* 0x000000050303e207 */ /* 0x000fe20004000000 */
[C---:B-1----:R-:W-:Y:S01]  /*03c0*/  IMAD.WIDE R4, R0.reuse, 0x4, R8 ;  /* 0x0000000400047825 */ /* 0x042fe200078e0208 */
[----:B------:R-:W-:-:S03]  /*03d0*/  LEA.HI.X.SX32 R7, R0, UR7, 0x1, P1 ;  /* 0x0000000700077c11 */ /* 0x000fc600088f0eff */
[----:B------:R-:W-:Y:S01]  /*03e0*/  IMAD R11, R11, 0x100, R10 ;  /* 0x000001000b0b7824 */ /* 0x000fe200078e020a */
[----:B------:R-:W-:Y:S04]  /*03f0*/  STG.E.64 desc[UR4][R4.64], R2 ;  /* 0x0000000204007986 */ /* 0x000fe8000c101b04 */
[----:B------:R-:W-:Y:S01]  /*0400*/  STG.E.U16 desc[UR4][R6.64], R11 ;  /* 0x0000000b06007986 */ /* 0x000fe2000c101504 */
[----:B------:R-:W-:Y:S05]  /*0410*/  EXIT ;  /* 0x000000000000794d */ /* 0x000fea0003800000 */
.L_x_0:
[----:B------:R-:W-:-:S00]  /*0420*/  BRA `(.L_x_0) ;  /* 0xfffffffc00fc7947 */ /* 0x000fc0000383ffff */
[----:B------:R-:W-:-:S00]  /*0430*/  NOP ;  /* 0x0000000000007918 */ /* 0x000fc00000000000 */
        /* <DEDUP_REMOVED lines=12> */
.L_x_1:


//--------------------- .nv.constant0.triton_poi_fused_max_pool2d_with_indices_26 --------------------------
	.section	.nv.constant0.triton_poi_fused_max_pool2d_with_indices_26,"a",@progbits
	.sectionflags	@""
	.align	4
.nv.constant0.triton_poi_fused_max_pool2d_with_indices_26:
	.zero		556
